//
// Generated by NVIDIA NVVM Compiler
//
// Compiler Build ID: CL-36424714
// Cuda compilation tools, release 13.0, V13.0.88
// Based on NVVM 20.0.0
//

.version 9.0
.target sm_100
.address_size 64

	// .globl	_Z19MatrixReciprocalSumPKfS0_Pfi

.visible .entry _Z19MatrixReciprocalSumPKfS0_Pfi(
	.param .u64 .ptr .align 1 _Z19MatrixReciprocalSumPKfS0_Pfi_param_0,
	.param .u64 .ptr .align 1 _Z19MatrixReciprocalSumPKfS0_Pfi_param_1,
	.param .u64 .ptr .align 1 _Z19MatrixReciprocalSumPKfS0_Pfi_param_2,
	.param .u32 _Z19MatrixReciprocalSumPKfS0_Pfi_param_3
)
{
	.reg .pred 	%p<2>;
	.reg .b32 	%r<14>;
	.reg .b32 	%f<4>;
	.reg .b64 	%rd<11>;
	.reg .b64 	%fd<6>;

	ld.param.u64 	%rd1, [_Z19MatrixReciprocalSumPKfS0_Pfi_param_0];
	ld.param.u64 	%rd2, [_Z19MatrixReciprocalSumPKfS0_Pfi_param_1];
	ld.param.u64 	%rd3, [_Z19MatrixReciprocalSumPKfS0_Pfi_param_2];
	ld.param.u32 	%r4, [_Z19MatrixReciprocalSumPKfS0_Pfi_param_3];
	mov.u32 	%r5, %ntid.x;
	mov.u32 	%r6, %ctaid.x;
	mov.u32 	%r7, %tid.x;
	mad.lo.s32 	%r1, %r5, %r6, %r7;
	mov.u32 	%r8, %ntid.y;
	mov.u32 	%r9, %ctaid.y;
	mov.u32 	%r10, %tid.y;
	mad.lo.s32 	%r11, %r8, %r9, %r10;
	max.s32 	%r12, %r1, %r11;
	setp.ge.s32 	%p1, %r12, %r4;
	@%p1 bra 	$L__BB0_2;
	cvta.to.global.u64 	%rd4, %rd1;
	cvta.to.global.u64 	%rd5, %rd2;
	cvta.to.global.u64 	%rd6, %rd3;
	mad.lo.s32 	%r13, %r4, %r1, %r11;
	mul.wide.s32 	%rd7, %r13, 4;
	add.s64 	%rd8, %rd4, %rd7;
	ld.global.f32 	%f1, [%rd8];
	cvt.f64.f32 	%fd1, %f1;
	rcp.rn.f64 	%fd2, %fd1;
	add.s64 	%rd9, %rd5, %rd7;
	ld.global.f32 	%f2, [%rd9];
	cvt.f64.f32 	%fd3, %f2;
	rcp.rn.f64 	%fd4, %fd3;
	add.f64 	%fd5, %fd2, %fd4;
	cvt.rn.f32.f64 	%f3, %fd5;
	add.s64 	%rd10, %rd6, %rd7;
	st.global.f32 	[%rd10], %f3;
$L__BB0_2:
	bar.sync 	0;
	ret;

}


// ===== COMPILED SASS (sm_100) =====

	.target	sm_100

	.elftype	@"ET_EXEC"


//--------------------- .note.nv.tkinfo           --------------------------
	.section	.note.nv.tkinfo,"",@"SHT_NOTE"
	.sectionflags	@"SHF_NOTE_NV_TKINFO"
	.tkinfo
        /*0018*/ 	.word	0x00000002
        /*0030*/ 	.string	""
        /*0030*/ 	.string	"ptxas"
        /*0030*/ 	.string	"Cuda compilation tools, release 13.0, V13.0.88"
        /*0030*/ 	.string	"Build cuda_13.0.r13.0/compiler.36424714_0"
        /*0030*/ 	.string	"-arch sm_100 -m 64 "



//--------------------- .note.nv.cuinfo           --------------------------
	.section	.note.nv.cuinfo,"",@"SHT_NOTE"
	.sectionflags	@"SHF_NOTE_NV_CUINFO"
        /*0018*/ 	.short	0x0002
        /*001a*/ 	.short	0x0064
        /*001c*/ 	.short	0x0082
	.zero		2


//--------------------- .nv.info                  --------------------------
	.section	.nv.info,"",@"SHT_CUDA_INFO"
	.align	4


	//----- nvinfo : EIATTR_REGCOUNT
	.align		4
        /*0000*/ 	.byte	0x04, 0x2f
        /*0002*/ 	.short	(.L_1 - .L_0)
	.align		4
.L_0:
        /*0004*/ 	.word	index@(_Z19MatrixReciprocalSumPKfS0_Pfi)
        /*0008*/ 	.word	0x00000012


	//----- nvinfo : EIATTR_FRAME_SIZE
	.align		4
.L_1:
        /*000c*/ 	.byte	0x04, 0x11
        /*000e*/ 	.short	(.L_3 - .L_2)
	.align		4
.L_2:
        /*0010*/ 	.word	index@($__internal_0_$__cuda_sm20_dblrcp_rn_slowpath_v3)
        /*0014*/ 	.word	0x00000000


	//----- nvinfo : EIATTR_FRAME_SIZE
	.align		4
.L_3:
        /*0018*/ 	.byte	0x04, 0x11
        /*001a*/ 	.short	(.L_5 - .L_4)
	.align		4
.L_4:
        /*001c*/ 	.word	index@(_Z19MatrixReciprocalSumPKfS0_Pfi)
        /*0020*/ 	.word	0x00000000


	//----- nvinfo : EIATTR_MIN_STACK_SIZE
	.align		4
.L_5:
        /*0024*/ 	.byte	0x04, 0x12
        /*0026*/ 	.short	(.L_7 - .L_6)
	.align		4
.L_6:
        /*0028*/ 	.word	index@(_Z19MatrixReciprocalSumPKfS0_Pfi)
        /*002c*/ 	.word	0x00000000
.L_7:


//--------------------- .nv.compat                --------------------------
	.section	.nv.compat,"",@"SHT_CUDA_COMPAT_INFO"
	.align	4
        /*0000*/ 	.byte	0x02, 0x09, 0x00, 0x00, 0x02, 0x02, 0x01, 0x00, 0x02, 0x05, 0x05, 0x00, 0x03, 0x07, 0x01, 0x01
        /*0010*/ 	.byte	0x02, 0x03, 0x00, 0x00, 0x02, 0x06, 0x01, 0x00, 0x04, 0x0b, 0x08, 0x00, 0x01, 0x00, 0x00, 0x00
        /*0020*/ 	.byte	0x00, 0x00, 0x00, 0x00


//--------------------- .nv.info._Z19MatrixReciprocalSumPKfS0_Pfi --------------------------
	.section	.nv.info._Z19MatrixReciprocalSumPKfS0_Pfi,"",@"SHT_CUDA_INFO"
	.sectionflags	@""
	.align	4


	//----- nvinfo : EIATTR_CUDA_API_VERSION
	.align		4
        /*0000*/ 	.byte	0x04, 0x37
        /*0002*/ 	.short	(.L_9 - .L_8)
.L_8:
        /*0004*/ 	.word	0x00000082


	//----- nvinfo : EIATTR_KPARAM_INFO
	.align		4
.L_9:
        /*0008*/ 	.byte	0x04, 0x17
        /*000a*/ 	.short	(.L_11 - .L_10)
.L_10:
        /*000c*/ 	.word	0x00000000
        /*0010*/ 	.short	0x0003
        /*0012*/ 	.short	0x0018
        /*0014*/ 	.byte	0x00, 0xf0, 0x11, 0x00


	//----- nvinfo : EIATTR_KPARAM_INFO
	.align		4
.L_11:
        /*0018*/ 	.byte	0x04, 0x17
        /*001a*/ 	.short	(.L_13 - .L_12)
.L_12:
        /*001c*/ 	.word	0x00000000
        /*0020*/ 	.short	0x0002
        /*0022*/ 	.short	0x0010
        /*0024*/ 	.byte	0x00, 0xf5, 0x21, 0x00


	//----- nvinfo : EIATTR_KPARAM_INFO
	.align		4
.L_13:
        /*0028*/ 	.byte	0x04, 0x17
        /*002a*/ 	.short	(.L_15 - .L_14)
.L_14:
        /*002c*/ 	.word	0x00000000
        /*0030*/ 	.short	0x0001
        /*0032*/ 	.short	0x0008
        /*0034*/ 	.byte	0x00, 0xf5, 0x21, 0x00


	//----- nvinfo : EIATTR_KPARAM_INFO
	.align		4
.L_15:
        /*0038*/ 	.byte	0x04, 0x17
        /*003a*/ 	.short	(.L_17 - .L_16)
.L_16:
        /*003c*/ 	.word	0x00000000
        /*0040*/ 	.short	0x0000
        /*0042*/ 	.short	0x0000
        /*0044*/ 	.byte	0x00, 0xf5, 0x21, 0x00


	//----- nvinfo : EIATTR_SPARSE_MMA_MASK
	.align		4
.L_17:
        /*0048*/ 	.byte	0x03, 0x50
        /*004a*/ 	.short	0x0000


	//----- nvinfo : EIATTR_MAXREG_COUNT
	.align		4
        /*004c*/ 	.byte	0x03, 0x1b
        /*004e*/ 	.short	0x00ff


	//----- nvinfo : EIATTR_NUM_BARRIERS
	.align		4
        /*0050*/ 	.byte	0x02, 0x4c
        /*0052*/ 	.byte	0x01
	.zero		1


	//----- nvinfo : EIATTR_MERCURY_ISA_VERSION
	.align		4
        /*0054*/ 	.byte	0x03, 0x5f
        /*0056*/ 	.short	0x0101


	//----- nvinfo : EIATTR_VRC_CTA_INIT_COUNT
	.align		4
        /*0058*/ 	.byte	0x02, 0x4a
	.zero		1
	.zero		1


	//----- nvinfo : EIATTR_EXIT_INSTR_OFFSETS
	.align		4
        /*005c*/ 	.byte	0x04, 0x1c
        /*005e*/ 	.short	(.L_19 - .L_18)


	//   ....[0]....
.L_18:
        /*0060*/ 	.word	0x00000470


	//----- nvinfo : EIATTR_CRS_STACK_SIZE
	.align		4
.L_19:
        /*0064*/ 	.byte	0x04, 0x1e
        /*0066*/ 	.short	(.L_21 - .L_20)
.L_20:
        /*0068*/ 	.word	0x00000000


	//----- nvinfo : EIATTR_CBANK_PARAM_SIZE
	.align		4
.L_21:
        /*006c*/ 	.byte	0x03, 0x19
        /*006e*/ 	.short	0x001c


	//----- nvinfo : EIATTR_PARAM_CBANK
	.align		4
        /*0070*/ 	.byte	0x04, 0x0a
        /*0072*/ 	.short	(.L_23 - .L_22)
	.align		4
.L_22:
        /*0074*/ 	.word	index@(.nv.constant0._Z19MatrixReciprocalSumPKfS0_Pfi)
        /*0078*/ 	.short	0x0380
        /*007a*/ 	.short	0x001c


	//----- nvinfo : EIATTR_SW_WAR
	.align		4
.L_23:
        /*007c*/ 	.byte	0x04, 0x36
        /*007e*/ 	.short	(.L_25 - .L_24)
.L_24:
        /*0080*/ 	.word	0x00000008
.L_25:


//--------------------- .nv.callgraph             --------------------------
	.section	.nv.callgraph,"",@"SHT_CUDA_CALLGRAPH"
	.align	4
	.sectionentsize	8
	.align		4
        /*0000*/ 	.word	0x00000000
	.align		4
        /*0004*/ 	.word	0xffffffff
	.align		4
        /*0008*/ 	.word	0x00000000
	.align		4
        /*000c*/ 	.word	0xfffffffe
	.align		4
        /*0010*/ 	.word	0x00000000
	.align		4
        /*0014*/ 	.word	0xfffffffd
	.align		4
        /*0018*/ 	.word	0x00000000
	.align		4
        /*001c*/ 	.word	0xfffffffc


//--------------------- .text._Z19MatrixReciprocalSumPKfS0_Pfi --------------------------
	.section	.text._Z19MatrixReciprocalSumPKfS0_Pfi,"ax",@progbits
	.align	128
        .global         _Z19MatrixReciprocalSumPKfS0_Pfi
        .type           _Z19MatrixReciprocalSumPKfS0_Pfi,@function
        .size           _Z19MatrixReciprocalSumPKfS0_Pfi,(.L_x_11 - _Z19MatrixReciprocalSumPKfS0_Pfi)
        .other          _Z19MatrixReciprocalSumPKfS0_Pfi,@"STO_CUDA_ENTRY STV_DEFAULT"
_Z19MatrixReciprocalSumPKfS0_Pfi:
.text._Z19MatrixReciprocalSumPKfS0_Pfi:
[----:B------:R-:W-:Y:S01]  /*0000*/  LDC R1, c[0x0][0x37c] ;  /* 0x0000df00ff017b82 */ /* 0x000fe20000000800 */
[----:B------:R-:W0:Y:S01]  /*0010*/  S2R R0, SR_CTAID.X ;  /* 0x0000000000007919 */ /* 0x000e220000002500 */
[----:B------:R-:W0:Y:S01]  /*0020*/  LDCU UR4, c[0x0][0x360] ;  /* 0x00006c00ff0477ac */ /* 0x000e220008000800 */
[----:B------:R-:W-:Y:S01]  /*0030*/  BSSY.RECONVERGENT B0, `(.L_x_0) ;  /* 0x0000042000007945 */ /* 0x000fe20003800200 */
[----:B------:R-:W0:Y:S01]  /*0040*/  S2R R3, SR_TID.X ;  /* 0x0000000000037919 */ /* 0x000e220000002100 */
[----:B------:R-:W1:Y:S01]  /*0050*/  LDCU UR5, c[0x0][0x364] ;  /* 0x00006c80ff0577ac */ /* 0x000e620008000800 */
[----:B------:R-:W1:Y:S01]  /*0060*/  S2R R2, SR_CTAID.Y ;  /* 0x0000000000027919 */ /* 0x000e620000002600 */
[----:B------:R-:W2:Y:S01]  /*0070*/  LDCU UR6, c[0x0][0x398] ;  /* 0x00007300ff0677ac */ /* 0x000ea20008000800 */
[----:B------:R-:W1:Y:S01]  /*0080*/  S2R R5, SR_TID.Y ;  /* 0x0000000000057919 */ /* 0x000e620000002200 */
[----:B0-----:R-:W-:Y:S02]  /*0090*/  IMAD R0, R0, UR4, R3 ;  /* 0x0000000400007c24 */ /* 0x001fe4000f8e0203 */
[----:B-1----:R-:W-:-:S05]  /*00a0*/  IMAD R3, R2, UR5, R5 ;  /* 0x0000000502037c24 */ /* 0x002fca000f8e0205 */
[----:B------:R-:W-:-:S04]  /*00b0*/  VIMNMX R2, PT, PT, R0, R3, !PT ;  /* 0x0000000300027248 */ /* 0x000fc80007fe0100 */
[----:B--2---:R-:W-:-:S13]  /*00c0*/  ISETP.GE.AND P0, PT, R2, UR6, PT ;  /* 0x0000000602007c0c */ /* 0x004fda000bf06270 */
[----:B------:R-:W-:Y:S05]  /*00d0*/  @P0 BRA `(.L_x_1) ;  /* 0x0000000000dc0947 */ /* 0x000fea0003800000 */
[----:B------:R-:W0:Y:S01]  /*00e0*/  LDC.64 R12, c[0x0][0x358] ;  /* 0x0000d600ff0c7b82 */ /* 0x000e220000000a00 */
[----:B------:R-:W-:-:S07]  /*00f0*/  IMAD R0, R0, UR6, R3 ;  /* 0x0000000600007c24 */ /* 0x000fce000f8e0203 */
[----:B------:R-:W1:Y:S01]  /*0100*/  LDC.64 R4, c[0x0][0x380] ;  /* 0x0000e000ff047b82 */ /* 0x000e620000000a00 */
[----:B0-----:R-:W-:Y:S02]  /*0110*/  R2UR UR4, R12 ;  /* 0x000000000c0472ca */ /* 0x001fe400000e0000 */
[----:B------:R-:W-:Y:S01]  /*0120*/  R2UR UR5, R13 ;  /* 0x000000000d0572ca */ /* 0x000fe200000e0000 */
[----:B-1----:R-:W-:-:S12]  /*0130*/  IMAD.WIDE R4, R0, 0x4, R4 ;  /* 0x0000000400047825 */ /* 0x002fd800078e0204 */
[----:B------:R-:W2:Y:S01]  /*0140*/  LDG.E R4, desc[UR4][R4.64] ;  /* 0x0000000404047981 */ /* 0x000ea2000c1e1900 */
[----:B------:R-:W-:Y:S01]  /*0150*/  BSSY.RECONVERGENT B1, `(.L_x_2) ;  /* 0x0000011000017945 */ /* 0x000fe20003800200 */
[----:B--2---:R-:W0:Y:S08]  /*0160*/  F2F.F64.F32 R6, R4 ;  /* 0x0000000400067310 */ /* 0x004e300000201800 */
[----:B0-----:R-:W0:Y:S01]  /*0170*/  MUFU.RCP64H R3, R7 ;  /* 0x0000000700037308 */ /* 0x001e220000001800 */
[----:B------:R-:W-:-:S05]  /*0180*/  VIADD R2, R7, 0x300402 ;  /* 0x0030040207027836 */ /* 0x000fca0000000000 */
[----:B------:R-:W-:Y:S01]  /*0190*/  FSETP.GEU.AND P0, PT, |R2|, 5.8789094863358348022e-39, PT ;  /* 0x004004020200780b */ /* 0x000fe20003f0e200 */
[----:B0-----:R-:W-:-:S08]  /*01a0*/  DFMA R8, -R6, R2, 1 ;  /* 0x3ff000000608742b */ /* 0x001fd00000000102 */
[----:B------:R-:W-:-:S08]  /*01b0*/  DFMA R8, R8, R8, R8 ;  /* 0x000000080808722b */ /* 0x000fd00000000008 */
[----:B------:R-:W-:-:S08]  /*01c0*/  DFMA R8, R2, R8, R2 ;  /* 0x000000080208722b */ /* 0x000fd00000000002 */
[----:B------:R-:W-:-:S08]  /*01d0*/  DFMA R10, -R6, R8, 1 ;  /* 0x3ff00000060a742b */ /* 0x000fd00000000108 */
[----:B------:R-:W-:Y:S01]  /*01e0*/  DFMA R2, R8, R10, R8 ;  /* 0x0000000a0802722b */ /* 0x000fe20000000008 */
[----:B------:R-:W-:Y:S10]  /*01f0*/  @P0 BRA `(.L_x_3) ;  /* 0x0000000000180947 */ /* 0x000ff40003800000 */
[----:B------:R-:W-:Y:S02]  /*0200*/  LOP3.LUT R2, R7, 0x7fffffff, RZ, 0xc0, !PT ;  /* 0x7fffffff07027812 */ /* 0x000fe400078ec0ff */
[----:B------:R-:W-:-:S03]  /*0210*/  MOV R4, 0x240 ;  /* 0x0000024000047802 */ /* 0x000fc60000000f00 */
[----:B------:R-:W-:-:S07]  /*0220*/  VIADD R10, R2, 0xfff00000 ;  /* 0xfff00000020a7836 */ /* 0x000fce0000000000 */
[----:B------:R-:W-:Y:S05]  /*0230*/  CALL.REL.NOINC `($__internal_0_$__cuda_sm20_dblrcp_rn_slowpath_v3) ;  /* 0x0000000000907944 */ /* 0x000fea0003c00000 */
[----:B------:R-:W-:Y:S02]  /*0240*/  IMAD.MOV.U32 R2, RZ, RZ, R8 ;  /* 0x000000ffff027224 */ /* 0x000fe400078e0008 */
[----:B------:R-:W-:-:S07]  /*0250*/  IMAD.MOV.U32 R3, RZ, RZ, R9 ;  /* 0x000000ffff037224 */ /* 0x000fce00078e0009 */
.L_x_3:
[----:B------:R-:W-:Y:S05]  /*0260*/  BSYNC.RECONVERGENT B1 ;  /* 0x0000000000017941 */ /* 0x000fea0003800200 */
.L_x_2:
[----:B------:R-:W0:Y:S01]  /*0270*/  LDC.64 R4, c[0x0][0x388] ;  /* 0x0000e200ff047b82 */ /* 0x000e220000000a00 */
[----:B------:R-:W-:Y:S02]  /*0280*/  R2UR UR4, R12 ;  /* 0x000000000c0472ca */ /* 0x000fe400000e0000 */
[----:B------:R-:W-:Y:S01]  /*0290*/  R2UR UR5, R13 ;  /* 0x000000000d0572ca */ /* 0x000fe200000e0000 */
[----:B0-----:R-:W-:-:S12]  /*02a0*/  IMAD.WIDE R4, R0, 0x4, R4 ;  /* 0x0000000400047825 */ /* 0x001fd800078e0204 */
        /* <DEDUP_REMOVED lines=12> */
[----:B------:R-:W-:-:S05]  /*0370*/  LOP3.LUT R4, R7, 0x7fffffff, RZ, 0xc0, !PT ;  /* 0x7fffffff07047812 */ /* 0x000fca00078ec0ff */
[----:B------:R-:W-:Y:S01]  /*0380*/  VIADD R10, R4, 0xfff00000 ;  /* 0xfff00000040a7836 */ /* 0x000fe20000000000 */
[----:B------:R-:W-:-:S07]  /*0390*/  MOV R4, 0x3b0 ;  /* 0x000003b000047802 */ /* 0x000fce0000000f00 */
[----:B------:R-:W-:Y:S05]  /*03a0*/  CALL.REL.NOINC `($__internal_0_$__cuda_sm20_dblrcp_rn_slowpath_v3) ;  /* 0x0000000000347944 */ /* 0x000fea0003c00000 */
[----:B------:R-:W-:Y:S01]  /*03b0*/  IMAD.MOV.U32 R10, RZ, RZ, R8 ;  /* 0x000000ffff0a7224 */ /* 0x000fe200078e0008 */
[----:B------:R-:W-:-:S07]  /*03c0*/  MOV R11, R9 ;  /* 0x00000009000b7202 */ /* 0x000fce0000000f00 */
.L_x_5:
[----:B------:R-:W-:Y:S05]  /*03d0*/  BSYNC.RECONVERGENT B1 ;  /* 0x0000000000017941 */ /* 0x000fea0003800200 */
.L_x_4:
[----:B------:R-:W0:Y:S01]  /*03e0*/  LDC.64 R4, c[0x0][0x390] ;  /* 0x0000e400ff047b82 */ /* 0x000e220000000a00 */
[----:B------:R-:W-:Y:S01]  /*03f0*/  DADD R2, R10, R2 ;  /* 0x000000000a027229 */ /* 0x000fe20000000002 */
[----:B------:R-:W-:Y:S02]  /*0400*/  R2UR UR4, R12 ;  /* 0x000000000c0472ca */ /* 0x000fe400000e0000 */
[----:B------:R-:W-:-:S07]  /*0410*/  R2UR UR5, R13 ;  /* 0x000000000d0572ca */ /* 0x000fce00000e0000 */
[----:B------:R-:W1:Y:S01]  /*0420*/  F2F.F32.F64 R3, R2 ;  /* 0x0000000200037310 */ /* 0x000e620000301000 */
[----:B0-----:R-:W-:-:S05]  /*0430*/  IMAD.WIDE R4, R0, 0x4, R4 ;  /* 0x0000000400047825 */ /* 0x001fca00078e0204 */
[----:B-1----:R0:W-:Y:S02]  /*0440*/  STG.E desc[UR4][R4.64], R3 ;  /* 0x0000000304007986 */ /* 0x0021e4000c101904 */
.L_x_1:
[----:B------:R-:W-:Y:S05]  /*0450*/  BSYNC.RECONVERGENT B0 ;  /* 0x0000000000007941 */ /* 0x000fea0003800200 */
.L_x_0:
[----:B------:R-:W-:Y:S06]  /*0460*/  BAR.SYNC.DEFER_BLOCKING 0x0 ;  /* 0x0000000000007b1d */ /* 0x000fec0000010000 */
[----:B------:R-:W-:Y:S05]  /*0470*/  EXIT ;  /* 0x000000000000794d */ /* 0x000fea0003800000 */
        .weak           $__internal_0_$__cuda_sm20_dblrcp_rn_slowpath_v3
        .type           $__internal_0_$__cuda_sm20_dblrcp_rn_slowpath_v3,@function
        .size           $__internal_0_$__cuda_sm20_dblrcp_rn_slowpath_v3,(.L_x_11 - $__internal_0_$__cuda_sm20_dblrcp_rn_slowpath_v3)
$__internal_0_$__cuda_sm20_dblrcp_rn_slowpath_v3:
[----:B------:R-:W-:Y:S01]  /*0480*/  DSETP.GTU.AND P0, PT, |R6|, +INF , PT ;  /* 0x7ff000000600742a */ /* 0x000fe20003f0c200 */
[----:B------:R-:W-:-:S13]  /*0490*/  BSSY.RECONVERGENT B2, `(.L_x_6) ;  /* 0x0000023000027945 */ /* 0x000fda0003800200 */
[----:B------:R-:W-:Y:S05]  /*04a0*/  @P0 BRA `(.L_x_7) ;  /* 0x00000000007c0947 */ /* 0x000fea0003800000 */
[----:B------:R-:W-:-:S05]  /*04b0*/  LOP3.LUT R11, R7, 0x7fffffff, RZ, 0xc0, !PT ;  /* 0x7fffffff070b7812 */ /* 0x000fca00078ec0ff */
[----:B------:R-:W-:-:S05]  /*04c0*/  VIADD R5, R11, 0xffffffff ;  /* 0xffffffff0b057836 */ /* 0x000fca0000000000 */
[----:B------:R-:W-:-:S13]  /*04d0*/  ISETP.GE.U32.AND P0, PT, R5, 0x7fefffff, PT ;  /* 0x7fefffff0500780c */ /* 0x000fda0003f06070 */
[----:B------:R-:W-:Y:S01]  /*04e0*/  @P0 LOP3.LUT R9, R7, 0x7ff00000, RZ, 0x3c, !PT ;  /* 0x7ff0000007090812 */ /* 0x000fe200078e3cff */
[----:B------:R-:W-:Y:S01]  /*04f0*/  @P0 IMAD.MOV.U32 R8, RZ, RZ, RZ ;  /* 0x000000ffff080224 */ /* 0x000fe200078e00ff */
[----:B------:R-:W-:Y:S06]  /*0500*/  @P0 BRA `(.L_x_8) ;  /* 0x00000000006c0947 */ /* 0x000fec0003800000 */
[----:B------:R-:W-:-:S13]  /*0510*/  ISETP.GE.U32.AND P0, PT, R11, 0x1000001, PT ;  /* 0x010000010b00780c */ /* 0x000fda0003f06070 */
[----:B------:R-:W-:Y:S05]  /*0520*/  @!P0 BRA `(.L_x_9) ;  /* 0x0000000000348947 */ /* 0x000fea0003800000 */
[----:B------:R-:W-:Y:S02]  /*0530*/  VIADD R9, R7, 0xc0200000 ;  /* 0xc020000007097836 */ /* 0x000fe40000000000 */
[----:B------:R-:W-:Y:S02]  /*0540*/  IMAD.MOV.U32 R8, RZ, RZ, R6 ;  /* 0x000000ffff087224 */ /* 0x000fe400078e0006 */
[----:B------:R-:W0:Y:S04]  /*0550*/  MUFU.RCP64H R11, R9 ;  /* 0x00000009000b7308 */ /* 0x000e280000001800 */
[----:B0-----:R-:W-:-:S08]  /*0560*/  DFMA R14, -R8, R10, 1 ;  /* 0x3ff00000080e742b */ /* 0x001fd0000000010a */
[----:B------:R-:W-:-:S08]  /*0570*/  DFMA R14, R14, R14, R14 ;  /* 0x0000000e0e0e722b */ /* 0x000fd0000000000e */
[----:B------:R-:W-:-:S08]  /*0580*/  DFMA R14, R10, R14, R10 ;  /* 0x0000000e0a0e722b */ /* 0x000fd0000000000a */
[----:B------:R-:W-:-:S08]  /*0590*/  DFMA R10, -R8, R14, 1 ;  /* 0x3ff00000080a742b */ /* 0x000fd0000000010e */
[----:B------:R-:W-:-:S08]  /*05a0*/  DFMA R10, R14, R10, R14 ;  /* 0x0000000a0e0a722b */ /* 0x000fd0000000000e */
[----:B------:R-:W-:-:S08]  /*05b0*/  DMUL R10, R10, 2.2250738585072013831e-308 ;  /* 0x001000000a0a7828 */ /* 0x000fd00000000000 */
[----:B------:R-:W-:-:S08]  /*05c0*/  DFMA R6, -R6, R10, 1 ;  /* 0x3ff000000606742b */ /* 0x000fd0000000010a */
[----:B------:R-:W-:-:S08]  /*05d0*/  DFMA R6, R6, R6, R6 ;  /* 0x000000060606722b */ /* 0x000fd00000000006 */
[----:B------:R-:W-:Y:S01]  /*05e0*/  DFMA R8, R10, R6, R10 ;  /* 0x000000060a08722b */ /* 0x000fe2000000000a */
[----:B------:R-:W-:Y:S10]  /*05f0*/  BRA `(.L_x_8) ;  /* 0x0000000000307947 */ /* 0x000ff40003800000 */
.L_x_9:
[----:B------:R-:W-:Y:S01]  /*0600*/  DMUL R6, R6, 8.11296384146066816958e+31 ;  /* 0x4690000006067828 */ /* 0x000fe20000000000 */
[----:B------:R-:W-:-:S05]  /*0610*/  MOV R8, R10 ;  /* 0x0000000a00087202 */ /* 0x000fca0000000f00 */
[----:B------:R-:W0:Y:S02]  /*0620*/  MUFU.RCP64H R9, R7 ;  /* 0x0000000700097308 */ /* 0x000e240000001800 */
[----:B0-----:R-:W-:-:S08]  /*0630*/  DFMA R10, -R6, R8, 1 ;  /* 0x3ff00000060a742b */ /* 0x001fd00000000108 */
[----:B------:R-:W-:-:S08]  /*0640*/  DFMA R10, R10, R10, R10 ;  /* 0x0000000a0a0a722b */ /* 0x000fd0000000000a */
[----:B------:R-:W-:-:S08]  /*0650*/  DFMA R10, R8, R10, R8 ;  /* 0x0000000a080a722b */ /* 0x000fd00000000008 */
[----:B------:R-:W-:-:S08]  /*0660*/  DFMA R8, -R6, R10, 1 ;  /* 0x3ff000000608742b */ /* 0x000fd0000000010a */
[----:B------:R-:W-:-:S08]  /*0670*/  DFMA R8, R10, R8, R10 ;  /* 0x000000080a08722b */ /* 0x000fd0000000000a */
[----:B------:R-:W-:Y:S01]  /*0680*/  DMUL R8, R8, 8.11296384146066816958e+31 ;  /* 0x4690000008087828 */ /* 0x000fe20000000000 */
[----:B------:R-:W-:Y:S10]  /*0690*/  BRA `(.L_x_8) ;  /* 0x0000000000087947 */ /* 0x000ff40003800000 */
.L_x_7:
[----:B------:R-:W-:Y:S01]  /*06a0*/  LOP3.LUT R9, R7, 0x80000, RZ, 0xfc, !PT ;  /* 0x0008000007097812 */ /* 0x000fe200078efcff */
[----:B------:R-:W-:-:S07]  /*06b0*/  IMAD.MOV.U32 R8, RZ, RZ, R6 ;  /* 0x000000ffff087224 */ /* 0x000fce00078e0006 */
.L_x_8:
[----:B------:R-:W-:Y:S05]  /*06c0*/  BSYNC.RECONVERGENT B2 ;  /* 0x0000000000027941 */ /* 0x000fea0003800200 */
.L_x_6:
[----:B------:R-:W-:-:S04]  /*06d0*/  IMAD.MOV.U32 R5, RZ, RZ, 0x0 ;  /* 0x00000000ff057424 */ /* 0x000fc800078e00ff */
[----:B------:R-:W-:Y:S05]  /*06e0*/  RET.REL.NODEC R4 `(_Z19MatrixReciprocalSumPKfS0_Pfi) ;  /* 0xfffffff804447950 */ /* 0x000fea0003c3ffff */
.L_x_10:
[----:B------:R-:W-:-:S00]  /*06f0*/  BRA `(.L_x_10) ;  /* 0xfffffffc00fc7947 */ /* 0x000fc0000383ffff */
[----:B------:R-:W-:-:S00]  /*0700*/  NOP ;  /* 0x0000000000007918 */ /* 0x000fc00000000000 */
[----:B------:R-:W-:-:S00]  /*0710*/  NOP ;  /* 0x0000000000007918 */ /* 0x000fc00000000000 */
[----:B------:R-:W-:-:S00]  /*0720*/  NOP ;  /* 0x0000000000007918 */ /* 0x000fc00000000000 */
[----:B------:R-:W-:-:S00]  /*0730*/  NOP ;  /* 0x0000000000007918 */ /* 0x000fc00000000000 */
[----:B------:R-:W-:-:S00]  /*0740*/  NOP ;  /* 0x0000000000007918 */ /* 0x000fc00000000000 */
[----:B------:R-:W-:-:S00]  /*0750*/  NOP ;  /* 0x0000000000007918 */ /* 0x000fc00000000000 */
[----:B------:R-:W-:-:S00]  /*0760*/  NOP ;  /* 0x0000000000007918 */ /* 0x000fc00000000000 */
[----:B------:R-:W-:-:S00]  /*0770*/  NOP ;  /* 0x0000000000007918 */ /* 0x000fc00000000000 */
.L_x_11:


//--------------------- .nv.shared.reserved.0     --------------------------
	.section	.nv.shared.reserved.0,"aw",@nobits
	.weak		__nv_reservedSMEM_offset_0_alias
	.size		__nv_reservedSMEM_offset_0_alias, 0, 64
	.other		__nv_reservedSMEM_offset_0_alias,@"STO_CUDA_RESERVED_SHARED STV_DEFAULT"
__nv_reservedSMEM_offset_0_alias:
	.zero		0
	.zero		64


//--------------------- .nv.constant0._Z19MatrixReciprocalSumPKfS0_Pfi --------------------------
	.section	.nv.constant0._Z19MatrixReciprocalSumPKfS0_Pfi,"a",@progbits
	.sectionflags	@""
	.align	4
.nv.constant0._Z19MatrixReciprocalSumPKfS0_Pfi:
	.zero		924


//--------------------- SYMBOLS --------------------------

	.type		.nv.reservedSmem.offset0,@object
	.size		.nv.reservedSmem.offset0,0x4
